//
// Generated by NVIDIA NVVM Compiler
//
// Compiler Build ID: CL-36424714
// Cuda compilation tools, release 13.0, V13.0.88
// Based on NVVM 20.0.0
//

.version 9.0
.target sm_100
.address_size 64

	// .globl	_Z7computePfS_i

.visible .entry _Z7computePfS_i(
	.param .u64 .ptr .align 1 _Z7computePfS_i_param_0,
	.param .u64 .ptr .align 1 _Z7computePfS_i_param_1,
	.param .u32 _Z7computePfS_i_param_2
)
{
	.reg .pred 	%p<10>;
	.reg .b32 	%r<23>;
	.reg .b32 	%f<59>;
	.reg .b64 	%rd<28>;

	ld.param.u64 	%rd15, [_Z7computePfS_i_param_0];
	ld.param.u64 	%rd16, [_Z7computePfS_i_param_1];
	ld.param.u32 	%r16, [_Z7computePfS_i_param_2];
	cvta.to.global.u64 	%rd1, %rd16;
	cvta.to.global.u64 	%rd2, %rd15;
	setp.lt.s32 	%p1, %r16, 1;
	@%p1 bra 	$L__BB0_13;
	and.b32  	%r1, %r16, 15;
	setp.lt.u32 	%p2, %r16, 16;
	mov.b32 	%r20, 0;
	@%p2 bra 	$L__BB0_4;
	and.b32  	%r20, %r16, 2147483632;
	neg.s32 	%r18, %r20;
	add.s64 	%rd25, %rd2, 32;
	add.s64 	%rd24, %rd1, 32;
$L__BB0_3:
	.pragma "nounroll";
	ld.global.f32 	%f1, [%rd25+-32];
	mul.f32 	%f2, %f1, %f1;
	st.global.f32 	[%rd24+-32], %f2;
	ld.global.f32 	%f3, [%rd25+-28];
	mul.f32 	%f4, %f3, %f3;
	st.global.f32 	[%rd24+-28], %f4;
	ld.global.f32 	%f5, [%rd25+-24];
	mul.f32 	%f6, %f5, %f5;
	st.global.f32 	[%rd24+-24], %f6;
	ld.global.f32 	%f7, [%rd25+-20];
	mul.f32 	%f8, %f7, %f7;
	st.global.f32 	[%rd24+-20], %f8;
	ld.global.f32 	%f9, [%rd25+-16];
	mul.f32 	%f10, %f9, %f9;
	st.global.f32 	[%rd24+-16], %f10;
	ld.global.f32 	%f11, [%rd25+-12];
	mul.f32 	%f12, %f11, %f11;
	st.global.f32 	[%rd24+-12], %f12;
	ld.global.f32 	%f13, [%rd25+-8];
	mul.f32 	%f14, %f13, %f13;
	st.global.f32 	[%rd24+-8], %f14;
	ld.global.f32 	%f15, [%rd25+-4];
	mul.f32 	%f16, %f15, %f15;
	st.global.f32 	[%rd24+-4], %f16;
	ld.global.f32 	%f17, [%rd25];
	mul.f32 	%f18, %f17, %f17;
	st.global.f32 	[%rd24], %f18;
	ld.global.f32 	%f19, [%rd25+4];
	mul.f32 	%f20, %f19, %f19;
	st.global.f32 	[%rd24+4], %f20;
	ld.global.f32 	%f21, [%rd25+8];
	mul.f32 	%f22, %f21, %f21;
	st.global.f32 	[%rd24+8], %f22;
	ld.global.f32 	%f23, [%rd25+12];
	mul.f32 	%f24, %f23, %f23;
	st.global.f32 	[%rd24+12], %f24;
	ld.global.f32 	%f25, [%rd25+16];
	mul.f32 	%f26, %f25, %f25;
	st.global.f32 	[%rd24+16], %f26;
	ld.global.f32 	%f27, [%rd25+20];
	mul.f32 	%f28, %f27, %f27;
	st.global.f32 	[%rd24+20], %f28;
	ld.global.f32 	%f29, [%rd25+24];
	mul.f32 	%f30, %f29, %f29;
	st.global.f32 	[%rd24+24], %f30;
	ld.global.f32 	%f31, [%rd25+28];
	mul.f32 	%f32, %f31, %f31;
	st.global.f32 	[%rd24+28], %f32;
	add.s32 	%r18, %r18, 16;
	add.s64 	%rd25, %rd25, 64;
	add.s64 	%rd24, %rd24, 64;
	setp.ne.s32 	%p3, %r18, 0;
	@%p3 bra 	$L__BB0_3;
$L__BB0_4:
	setp.eq.s32 	%p4, %r1, 0;
	@%p4 bra 	$L__BB0_13;
	and.b32  	%r7, %r16, 7;
	setp.lt.u32 	%p5, %r1, 8;
	@%p5 bra 	$L__BB0_7;
	mul.wide.u32 	%rd17, %r20, 4;
	add.s64 	%rd18, %rd2, %rd17;
	ld.global.f32 	%f33, [%rd18];
	mul.f32 	%f34, %f33, %f33;
	add.s64 	%rd19, %rd1, %rd17;
	st.global.f32 	[%rd19], %f34;
	ld.global.f32 	%f35, [%rd18+4];
	mul.f32 	%f36, %f35, %f35;
	st.global.f32 	[%rd19+4], %f36;
	ld.global.f32 	%f37, [%rd18+8];
	mul.f32 	%f38, %f37, %f37;
	st.global.f32 	[%rd19+8], %f38;
	ld.global.f32 	%f39, [%rd18+12];
	mul.f32 	%f40, %f39, %f39;
	st.global.f32 	[%rd19+12], %f40;
	ld.global.f32 	%f41, [%rd18+16];
	mul.f32 	%f42, %f41, %f41;
	st.global.f32 	[%rd19+16], %f42;
	ld.global.f32 	%f43, [%rd18+20];
	mul.f32 	%f44, %f43, %f43;
	st.global.f32 	[%rd19+20], %f44;
	ld.global.f32 	%f45, [%rd18+24];
	mul.f32 	%f46, %f45, %f45;
	st.global.f32 	[%rd19+24], %f46;
	ld.global.f32 	%f47, [%rd18+28];
	mul.f32 	%f48, %f47, %f47;
	st.global.f32 	[%rd19+28], %f48;
	add.s32 	%r20, %r20, 8;
$L__BB0_7:
	setp.eq.s32 	%p6, %r7, 0;
	@%p6 bra 	$L__BB0_13;
	and.b32  	%r10, %r16, 3;
	setp.lt.u32 	%p7, %r7, 4;
	@%p7 bra 	$L__BB0_10;
	mul.wide.u32 	%rd20, %r20, 4;
	add.s64 	%rd21, %rd2, %rd20;
	ld.global.f32 	%f49, [%rd21];
	mul.f32 	%f50, %f49, %f49;
	add.s64 	%rd22, %rd1, %rd20;
	st.global.f32 	[%rd22], %f50;
	ld.global.f32 	%f51, [%rd21+4];
	mul.f32 	%f52, %f51, %f51;
	st.global.f32 	[%rd22+4], %f52;
	ld.global.f32 	%f53, [%rd21+8];
	mul.f32 	%f54, %f53, %f53;
	st.global.f32 	[%rd22+8], %f54;
	ld.global.f32 	%f55, [%rd21+12];
	mul.f32 	%f56, %f55, %f55;
	st.global.f32 	[%rd22+12], %f56;
	add.s32 	%r20, %r20, 4;
$L__BB0_10:
	setp.eq.s32 	%p8, %r10, 0;
	@%p8 bra 	$L__BB0_13;
	mul.wide.u32 	%rd23, %r20, 4;
	add.s64 	%rd27, %rd1, %rd23;
	add.s64 	%rd26, %rd2, %rd23;
	neg.s32 	%r22, %r10;
$L__BB0_12:
	.pragma "nounroll";
	ld.global.f32 	%f57, [%rd26];
	mul.f32 	%f58, %f57, %f57;
	st.global.f32 	[%rd27], %f58;
	add.s64 	%rd27, %rd27, 4;
	add.s64 	%rd26, %rd26, 4;
	add.s32 	%r22, %r22, 1;
	setp.ne.s32 	%p9, %r22, 0;
	@%p9 bra 	$L__BB0_12;
$L__BB0_13:
	ret;

}


// ===== COMPILED SASS (sm_100) =====

	.target	sm_100

	.elftype	@"ET_EXEC"


//--------------------- .note.nv.tkinfo           --------------------------
	.section	.note.nv.tkinfo,"",@"SHT_NOTE"
	.sectionflags	@"SHF_NOTE_NV_TKINFO"
	.tkinfo
        /*0018*/ 	.word	0x00000002
        /*0030*/ 	.string	""
        /*0030*/ 	.string	"ptxas"
        /*0030*/ 	.string	"Cuda compilation tools, release 13.0, V13.0.88"
        /*0030*/ 	.string	"Build cuda_13.0.r13.0/compiler.36424714_0"
        /*0030*/ 	.string	"-arch sm_100 -m 64 "



//--------------------- .note.nv.cuinfo           --------------------------
	.section	.note.nv.cuinfo,"",@"SHT_NOTE"
	.sectionflags	@"SHF_NOTE_NV_CUINFO"
        /*0018*/ 	.short	0x0002
        /*001a*/ 	.short	0x0064
        /*001c*/ 	.short	0x0082
	.zero		2


//--------------------- .nv.info                  --------------------------
	.section	.nv.info,"",@"SHT_CUDA_INFO"
	.align	4


	//----- nvinfo : EIATTR_REGCOUNT
	.align		4
        /*0000*/ 	.byte	0x04, 0x2f
        /*0002*/ 	.short	(.L_1 - .L_0)
	.align		4
.L_0:
        /*0004*/ 	.word	index@(_Z7computePfS_i)
        /*0008*/ 	.word	0x00000012


	//----- nvinfo : EIATTR_FRAME_SIZE
	.align		4
.L_1:
        /*000c*/ 	.byte	0x04, 0x11
        /*000e*/ 	.short	(.L_3 - .L_2)
	.align		4
.L_2:
        /*0010*/ 	.word	index@(_Z7computePfS_i)
        /*0014*/ 	.word	0x00000000


	//----- nvinfo : EIATTR_MIN_STACK_SIZE
	.align		4
.L_3:
        /*0018*/ 	.byte	0x04, 0x12
        /*001a*/ 	.short	(.L_5 - .L_4)
	.align		4
.L_4:
        /*001c*/ 	.word	index@(_Z7computePfS_i)
        /*0020*/ 	.word	0x00000000
.L_5:


//--------------------- .nv.compat                --------------------------
	.section	.nv.compat,"",@"SHT_CUDA_COMPAT_INFO"
	.align	4
        /*0000*/ 	.byte	0x02, 0x09, 0x00, 0x00, 0x02, 0x02, 0x01, 0x00, 0x02, 0x05, 0x05, 0x00, 0x03, 0x07, 0x01, 0x01
        /*0010*/ 	.byte	0x02, 0x03, 0x00, 0x00, 0x02, 0x06, 0x01, 0x00, 0x04, 0x0b, 0x08, 0x00, 0x09, 0x00, 0x00, 0x00
        /*0020*/ 	.byte	0x00, 0x00, 0x00, 0x00


//--------------------- .nv.info._Z7computePfS_i  --------------------------
	.section	.nv.info._Z7computePfS_i,"",@"SHT_CUDA_INFO"
	.sectionflags	@""
	.align	4


	//----- nvinfo : EIATTR_CUDA_API_VERSION
	.align		4
        /*0000*/ 	.byte	0x04, 0x37
        /*0002*/ 	.short	(.L_7 - .L_6)
.L_6:
        /*0004*/ 	.word	0x00000082


	//----- nvinfo : EIATTR_KPARAM_INFO
	.align		4
.L_7:
        /*0008*/ 	.byte	0x04, 0x17
        /*000a*/ 	.short	(.L_9 - .L_8)
.L_8:
        /*000c*/ 	.word	0x00000000
        /*0010*/ 	.short	0x0002
        /*0012*/ 	.short	0x0010
        /*0014*/ 	.byte	0x00, 0xf0, 0x11, 0x00


	//----- nvinfo : EIATTR_KPARAM_INFO
	.align		4
.L_9:
        /*0018*/ 	.byte	0x04, 0x17
        /*001a*/ 	.short	(.L_11 - .L_10)
.L_10:
        /*001c*/ 	.word	0x00000000
        /*0020*/ 	.short	0x0001
        /*0022*/ 	.short	0x0008
        /*0024*/ 	.byte	0x00, 0xf5, 0x21, 0x00


	//----- nvinfo : EIATTR_KPARAM_INFO
	.align		4
.L_11:
        /*0028*/ 	.byte	0x04, 0x17
        /*002a*/ 	.short	(.L_13 - .L_12)
.L_12:
        /*002c*/ 	.word	0x00000000
        /*0030*/ 	.short	0x0000
        /*0032*/ 	.short	0x0000
        /*0034*/ 	.byte	0x00, 0xf5, 0x21, 0x00


	//----- nvinfo : EIATTR_SPARSE_MMA_MASK
	.align		4
.L_13:
        /*0038*/ 	.byte	0x03, 0x50
        /*003a*/ 	.short	0x0000


	//----- nvinfo : EIATTR_MAXREG_COUNT
	.align		4
        /*003c*/ 	.byte	0x03, 0x1b
        /*003e*/ 	.short	0x00ff


	//----- nvinfo : EIATTR_MERCURY_ISA_VERSION
	.align		4
        /*0040*/ 	.byte	0x03, 0x5f
        /*0042*/ 	.short	0x0101


	//----- nvinfo : EIATTR_VRC_CTA_INIT_COUNT
	.align		4
        /*0044*/ 	.byte	0x02, 0x4a
	.zero		1
	.zero		1


	//----- nvinfo : EIATTR_EXIT_INSTR_OFFSETS
	.align		4
        /*0048*/ 	.byte	0x04, 0x1c
        /*004a*/ 	.short	(.L_15 - .L_14)


	//   ....[0]....
.L_14:
        /*004c*/ 	.word	0x00000030


	//   ....[1]....
        /*0050*/ 	.word	0x00000500


	//   ....[2]....
        /*0054*/ 	.word	0x00000720


	//   ....[3]....
        /*0058*/ 	.word	0x00000880


	//   ....[4]....
        /*005c*/ 	.word	0x000009f0


	//----- nvinfo : EIATTR_CBANK_PARAM_SIZE
	.align		4
.L_15:
        /*0060*/ 	.byte	0x03, 0x19
        /*0062*/ 	.short	0x0014


	//----- nvinfo : EIATTR_PARAM_CBANK
	.align		4
        /*0064*/ 	.byte	0x04, 0x0a
        /*0066*/ 	.short	(.L_17 - .L_16)
	.align		4
.L_16:
        /*0068*/ 	.word	index@(.nv.constant0._Z7computePfS_i)
        /*006c*/ 	.short	0x0380
        /*006e*/ 	.short	0x0014


	//----- nvinfo : EIATTR_SW_WAR
	.align		4
.L_17:
        /*0070*/ 	.byte	0x04, 0x36
        /*0072*/ 	.short	(.L_19 - .L_18)
.L_18:
        /*0074*/ 	.word	0x00000008
.L_19:


//--------------------- .nv.callgraph             --------------------------
	.section	.nv.callgraph,"",@"SHT_CUDA_CALLGRAPH"
	.align	4
	.sectionentsize	8
	.align		4
        /*0000*/ 	.word	0x00000000
	.align		4
        /*0004*/ 	.word	0xffffffff
	.align		4
        /*0008*/ 	.word	0x00000000
	.align		4
        /*000c*/ 	.word	0xfffffffe
	.align		4
        /*0010*/ 	.word	0x00000000
	.align		4
        /*0014*/ 	.word	0xfffffffd
	.align		4
        /*0018*/ 	.word	0x00000000
	.align		4
        /*001c*/ 	.word	0xfffffffc


//--------------------- .text._Z7computePfS_i     --------------------------
	.section	.text._Z7computePfS_i,"ax",@progbits
	.align	128
        .global         _Z7computePfS_i
        .type           _Z7computePfS_i,@function
        .size           _Z7computePfS_i,(.L_x_6 - _Z7computePfS_i)
        .other          _Z7computePfS_i,@"STO_CUDA_ENTRY STV_DEFAULT"
_Z7computePfS_i:
.text._Z7computePfS_i:
[----:B------:R-:W-:Y:S08]  /*0000*/  LDC R1, c[0x0][0x37c] ;  /* 0x0000df00ff017b82 */ /* 0x000ff00000000800 */
[----:B------:R-:W0:Y:S02]  /*0010*/  LDC R6, c[0x0][0x390] ;  /* 0x0000e400ff067b82 */ /* 0x000e240000000800 */
[----:B0-----:R-:W-:-:S13]  /*0020*/  ISETP.GE.AND P0, PT, R6, 0x1, PT ;  /* 0x000000010600780c */ /* 0x001fda0003f06270 */
[----:B------:R-:W-:Y:S05]  /*0030*/  @!P0 EXIT ;  /* 0x000000000000894d */ /* 0x000fea0003800000 */
[C---:B------:R-:W-:Y:S01]  /*0040*/  ISETP.GE.U32.AND P1, PT, R6.reuse, 0x10, PT ;  /* 0x000000100600780c */ /* 0x040fe20003f26070 */
[----:B------:R-:W0:Y:S01]  /*0050*/  LDCU.64 UR12, c[0x0][0x358] ;  /* 0x00006b00ff0c77ac */ /* 0x000e220008000a00 */
[----:B------:R-:W-:Y:S01]  /*0060*/  LOP3.LUT R10, R6, 0xf, RZ, 0xc0, !PT ;  /* 0x0000000f060a7812 */ /* 0x000fe200078ec0ff */
[----:B------:R-:W-:-:S03]  /*0070*/  HFMA2 R0, -RZ, RZ, 0, 0 ;  /* 0x00000000ff007431 */ /* 0x000fc600000001ff */
[----:B------:R-:W-:-:S07]  /*0080*/  ISETP.NE.AND P0, PT, R10, RZ, PT ;  /* 0x000000ff0a00720c */ /* 0x000fce0003f05270 */
[----:B------:R-:W-:Y:S06]  /*0090*/  @!P1 BRA `(.L_x_0) ;  /* 0x0000000400189947 */ /* 0x000fec0003800000 */
[----:B------:R-:W1:Y:S01]  /*00a0*/  LDCU.128 UR8, c[0x0][0x380] ;  /* 0x00007000ff0877ac */ /* 0x000e620008000c00 */
[----:B------:R-:W-:-:S04]  /*00b0*/  LOP3.LUT R0, R6, 0x7ffffff0, RZ, 0xc0, !PT ;  /* 0x7ffffff006007812 */ /* 0x000fc800078ec0ff */
[----:B------:R-:W-:Y:S01]  /*00c0*/  IADD3 R7, PT, PT, -R0, RZ, RZ ;  /* 0x000000ff00077210 */ /* 0x000fe20007ffe1ff */
[----:B-1----:R-:W-:Y:S02]  /*00d0*/  UIADD3 UR6, UP0, UPT, UR8, 0x20, URZ ;  /* 0x0000002008067890 */ /* 0x002fe4000ff1e0ff */
[----:B------:R-:W-:Y:S02]  /*00e0*/  UIADD3 UR4, UP1, UPT, UR10, 0x20, URZ ;  /* 0x000000200a047890 */ /* 0x000fe4000ff3e0ff */
[----:B------:R-:W-:Y:S02]  /*00f0*/  UIADD3.X UR7, UPT, UPT, URZ, UR9, URZ, UP0, !UPT ;  /* 0x00000009ff077290 */ /* 0x000fe400087fe4ff */
[----:B------:R-:W-:Y:S01]  /*0100*/  UIADD3.X UR5, UPT, UPT, URZ, UR11, URZ, UP1, !UPT ;  /* 0x0000000bff057290 */ /* 0x000fe20008ffe4ff */
[----:B------:R-:W-:Y:S02]  /*0110*/  MOV R9, UR6 ;  /* 0x0000000600097c02 */ /* 0x000fe40008000f00 */
[----:B------:R-:W-:-:S02]  /*0120*/  MOV R8, UR4 ;  /* 0x0000000400087c02 */ /* 0x000fc40008000f00 */
[----:B------:R-:W-:Y:S01]  /*0130*/  MOV R12, UR7 ;  /* 0x00000007000c7c02 */ /* 0x000fe20008000f00 */
[----:B------:R-:W-:-:S07]  /*0140*/  IMAD.U32 R11, RZ, RZ, UR5 ;  /* 0x00000005ff0b7e24 */ /* 0x000fce000f8e00ff */
.L_x_1:
[----:B------:R-:W-:Y:S02]  /*0150*/  MOV R2, R9 ;  /* 0x0000000900027202 */ /* 0x000fe40000000f00 */
[----:B------:R-:W-:-:S05]  /*0160*/  MOV R3, R12 ;  /* 0x0000000c00037202 */ /* 0x000fca0000000f00 */
[----:B0-2---:R-:W2:Y:S01]  /*0170*/  LDG.E R4, desc[UR12][R2.64+-0x20] ;  /* 0xffffe00c02047981 */ /* 0x005ea2000c1e1900 */
[----:B------:R-:W-:Y:S01]  /*0180*/  MOV R5, R11 ;  /* 0x0000000b00057202 */ /* 0x000fe20000000f00 */
[----:B--2---:R-:W-:Y:S01]  /*0190*/  FMUL R9, R4, R4 ;  /* 0x0000000404097220 */ /* 0x004fe20000400000 */
[----:B------:R-:W-:-:S05]  /*01a0*/  MOV R4, R8 ;  /* 0x0000000800047202 */ /* 0x000fca0000000f00 */
[----:B------:R0:W-:Y:S04]  /*01b0*/  STG.E desc[UR12][R4.64+-0x20], R9 ;  /* 0xffffe00904007986 */ /* 0x0001e8000c10190c */
[----:B------:R-:W2:Y:S02]  /*01c0*/  LDG.E R8, desc[UR12][R2.64+-0x1c] ;  /* 0xffffe40c02087981 */ /* 0x000ea4000c1e1900 */
[----:B--2---:R-:W-:-:S05]  /*01d0*/  FMUL R11, R8, R8 ;  /* 0x00000008080b7220 */ /* 0x004fca0000400000 */
[----:B------:R1:W-:Y:S04]  /*01e0*/  STG.E desc[UR12][R4.64+-0x1c], R11 ;  /* 0xffffe40b04007986 */ /* 0x0003e8000c10190c */
[----:B------:R-:W2:Y:S02]  /*01f0*/  LDG.E R8, desc[UR12][R2.64+-0x18] ;  /* 0xffffe80c02087981 */ /* 0x000ea4000c1e1900 */
[----:B--2---:R-:W-:-:S05]  /*0200*/  FMUL R13, R8, R8 ;  /* 0x00000008080d7220 */ /* 0x004fca0000400000 */
[----:B------:R2:W-:Y:S04]  /*0210*/  STG.E desc[UR12][R4.64+-0x18], R13 ;  /* 0xffffe80d04007986 */ /* 0x0005e8000c10190c */
[----:B------:R-:W3:Y:S02]  /*0220*/  LDG.E R8, desc[UR12][R2.64+-0x14] ;  /* 0xffffec0c02087981 */ /* 0x000ee4000c1e1900 */
[----:B---3--:R-:W-:-:S05]  /*0230*/  FMUL R15, R8, R8 ;  /* 0x00000008080f7220 */ /* 0x008fca0000400000 */
[----:B------:R3:W-:Y:S04]  /*0240*/  STG.E desc[UR12][R4.64+-0x14], R15 ;  /* 0xffffec0f04007986 */ /* 0x0007e8000c10190c */
[----:B------:R-:W0:Y:S02]  /*0250*/  LDG.E R8, desc[UR12][R2.64+-0x10] ;  /* 0xfffff00c02087981 */ /* 0x000e24000c1e1900 */
[----:B0-----:R-:W-:-:S05]  /*0260*/  FMUL R9, R8, R8 ;  /* 0x0000000808097220 */ /* 0x001fca0000400000 */
[----:B------:R0:W-:Y:S04]  /*0270*/  STG.E desc[UR12][R4.64+-0x10], R9 ;  /* 0xfffff00904007986 */ /* 0x0001e8000c10190c */
[----:B------:R-:W1:Y:S02]  /*0280*/  LDG.E R8, desc[UR12][R2.64+-0xc] ;  /* 0xfffff40c02087981 */ /* 0x000e64000c1e1900 */
[----:B-1----:R-:W-:-:S05]  /*0290*/  FMUL R11, R8, R8 ;  /* 0x00000008080b7220 */ /* 0x002fca0000400000 */
        /* <DEDUP_REMOVED lines=18> */
[----:B------:R-:W-:Y:S04]  /*03c0*/  STG.E desc[UR12][R4.64+0xc], R15 ;  /* 0x00000c0f04007986 */ /* 0x000fe8000c10190c */
[----:B------:R-:W0:Y:S02]  /*03d0*/  LDG.E R8, desc[UR12][R2.64+0x10] ;  /* 0x0000100c02087981 */ /* 0x000e24000c1e1900 */
[----:B0-----:R-:W-:-:S05]  /*03e0*/  FMUL R9, R8, R8 ;  /* 0x0000000808097220 */ /* 0x001fca0000400000 */
[----:B------:R0:W-:Y:S04]  /*03f0*/  STG.E desc[UR12][R4.64+0x10], R9 ;  /* 0x0000100904007986 */ /* 0x0001e8000c10190c */
[----:B------:R-:W1:Y:S02]  /*0400*/  LDG.E R8, desc[UR12][R2.64+0x14] ;  /* 0x0000140c02087981 */ /* 0x000e64000c1e1900 */
[----:B-1----:R-:W-:-:S05]  /*0410*/  FMUL R11, R8, R8 ;  /* 0x00000008080b7220 */ /* 0x002fca0000400000 */
[----:B------:R1:W-:Y:S04]  /*0420*/  STG.E desc[UR12][R4.64+0x14], R11 ;  /* 0x0000140b04007986 */ /* 0x0003e8000c10190c */
[----:B------:R-:W2:Y:S01]  /*0430*/  LDG.E R8, desc[UR12][R2.64+0x18] ;  /* 0x0000180c02087981 */ /* 0x000ea2000c1e1900 */
[----:B------:R-:W-:Y:S02]  /*0440*/  VIADD R7, R7, 0x10 ;  /* 0x0000001007077836 */ /* 0x000fe40000000000 */
[----:B--2---:R-:W-:-:S05]  /*0450*/  FMUL R13, R8, R8 ;  /* 0x00000008080d7220 */ /* 0x004fca0000400000 */
[----:B------:R2:W-:Y:S04]  /*0460*/  STG.E desc[UR12][R4.64+0x18], R13 ;  /* 0x0000180d04007986 */ /* 0x0005e8000c10190c */
[----:B------:R-:W3:Y:S01]  /*0470*/  LDG.E R8, desc[UR12][R2.64+0x1c] ;  /* 0x00001c0c02087981 */ /* 0x000ee2000c1e1900 */
[----:B------:R-:W-:Y:S02]  /*0480*/  ISETP.NE.AND P1, PT, R7, RZ, PT ;  /* 0x000000ff0700720c */ /* 0x000fe40003f25270 */
[----:B0-----:R-:W-:-:S04]  /*0490*/  IADD3 R9, P2, PT, R2, 0x40, RZ ;  /* 0x0000004002097810 */ /* 0x001fc80007f5e0ff */
[----:B------:R-:W-:Y:S01]  /*04a0*/  IADD3.X R12, PT, PT, RZ, R3, RZ, P2, !PT ;  /* 0x00000003ff0c7210 */ /* 0x000fe200017fe4ff */
[----:B---3--:R-:W-:Y:S01]  /*04b0*/  FMUL R15, R8, R8 ;  /* 0x00000008080f7220 */ /* 0x008fe20000400000 */
[----:B------:R-:W-:-:S04]  /*04c0*/  IADD3 R8, P3, PT, R4, 0x40, RZ ;  /* 0x0000004004087810 */ /* 0x000fc80007f7e0ff */
[----:B------:R2:W-:Y:S01]  /*04d0*/  STG.E desc[UR12][R4.64+0x1c], R15 ;  /* 0x00001c0f04007986 */ /* 0x0005e2000c10190c */
[----:B-1----:R-:W-:Y:S01]  /*04e0*/  IADD3.X R11, PT, PT, RZ, R5, RZ, P3, !PT ;  /* 0x00000005ff0b7210 */ /* 0x002fe20001ffe4ff */
[----:B------:R-:W-:Y:S07]  /*04f0*/  @P1 BRA `(.L_x_1) ;  /* 0xfffffffc00141947 */ /* 0x000fee000383ffff */
.L_x_0:
[----:B0-----:R-:W-:Y:S05]  /*0500*/  @!P0 EXIT ;  /* 0x000000000000894d */ /* 0x001fea0003800000 */
[----:B------:R-:W-:Y:S02]  /*0510*/  ISETP.GE.U32.AND P0, PT, R10, 0x8, PT ;  /* 0x000000080a00780c */ /* 0x000fe40003f06070 */
[----:B------:R-:W-:-:S04]  /*0520*/  LOP3.LUT R12, R6, 0x7, RZ, 0xc0, !PT ;  /* 0x00000007060c7812 */ /* 0x000fc800078ec0ff */
[----:B------:R-:W-:-:S07]  /*0530*/  ISETP.NE.AND P1, PT, R12, RZ, PT ;  /* 0x000000ff0c00720c */ /* 0x000fce0003f25270 */
[----:B------:R-:W-:Y:S06]  /*0540*/  @!P0 BRA `(.L_x_2) ;  /* 0x0000000000748947 */ /* 0x000fec0003800000 */
[----:B------:R-:W0:Y:S08]  /*0550*/  LDC.64 R2, c[0x0][0x380] ;  /* 0x0000e000ff027b82 */ /* 0x000e300000000a00 */
[----:B--2---:R-:W1:Y:S01]  /*0560*/  LDC.64 R4, c[0x0][0x388] ;  /* 0x0000e200ff047b82 */ /* 0x004e620000000a00 */
[----:B0-----:R-:W-:-:S05]  /*0570*/  IMAD.WIDE.U32 R2, R0, 0x4, R2 ;  /* 0x0000000400027825 */ /* 0x001fca00078e0002 */
[----:B------:R-:W2:Y:S01]  /*0580*/  LDG.E R7, desc[UR12][R2.64] ;  /* 0x0000000c02077981 */ /* 0x000ea2000c1e1900 */
[----:B-1----:R-:W-:-:S04]  /*0590*/  IMAD.WIDE.U32 R4, R0, 0x4, R4 ;  /* 0x0000000400047825 */ /* 0x002fc800078e0004 */
[----:B--2---:R-:W-:-:S05]  /*05a0*/  FMUL R7, R7, R7 ;  /* 0x0000000707077220 */ /* 0x004fca0000400000 */
        /* <DEDUP_REMOVED lines=19> */
[----:B------:R-:W3:Y:S01]  /*06e0*/  LDG.E R8, desc[UR12][R2.64+0x1c] ;  /* 0x00001c0c02087981 */ /* 0x000ee2000c1e1900 */
[----:B------:R-:W-:Y:S01]  /*06f0*/  IADD3 R0, PT, PT, R0, 0x8, RZ ;  /* 0x0000000800007810 */ /* 0x000fe20007ffe0ff */
[----:B---3--:R-:W-:-:S05]  /*0700*/  FMUL R13, R8, R8 ;  /* 0x00000008080d7220 */ /* 0x008fca0000400000 */
[----:B------:R0:W-:Y:S02]  /*0710*/  STG.E desc[UR12][R4.64+0x1c], R13 ;  /* 0x00001c0d04007986 */ /* 0x0001e4000c10190c */
.L_x_2:
[----:B------:R-:W-:Y:S05]  /*0720*/  @!P1 EXIT ;  /* 0x000000000000994d */ /* 0x000fea0003800000 */
[----:B------:R-:W-:Y:S02]  /*0730*/  ISETP.GE.U32.AND P0, PT, R12, 0x4, PT ;  /* 0x000000040c00780c */ /* 0x000fe40003f06070 */
[----:B------:R-:W-:-:S04]  /*0740*/  LOP3.LUT R6, R6, 0x3, RZ, 0xc0, !PT ;  /* 0x0000000306067812 */ /* 0x000fc800078ec0ff */
[----:B------:R-:W-:-:S07]  /*0750*/  ISETP.NE.AND P1, PT, R6, RZ, PT ;  /* 0x000000ff0600720c */ /* 0x000fce0003f25270 */
[----:B------:R-:W-:Y:S06]  /*0760*/  @!P0 BRA `(.L_x_3) ;  /* 0x0000000000448947 */ /* 0x000fec0003800000 */
[----:B------:R-:W1:Y:S08]  /*0770*/  LDC.64 R2, c[0x0][0x380] ;  /* 0x0000e000ff027b82 */ /* 0x000e700000000a00 */
[----:B0-2---:R-:W0:Y:S01]  /*0780*/  LDC.64 R4, c[0x0][0x388] ;  /* 0x0000e200ff047b82 */ /* 0x005e220000000a00 */
[----:B-1----:R-:W-:-:S05]  /*0790*/  IMAD.WIDE.U32 R2, R0, 0x4, R2 ;  /* 0x0000000400027825 */ /* 0x002fca00078e0002 */
[----:B------:R-:W2:Y:S01]  /*07a0*/  LDG.E R7, desc[UR12][R2.64] ;  /* 0x0000000c02077981 */ /* 0x000ea2000c1e1900 */
[----:B0-----:R-:W-:-:S04]  /*07b0*/  IMAD.WIDE.U32 R4, R0, 0x4, R4 ;  /* 0x0000000400047825 */ /* 0x001fc800078e0004 */
        /* <DEDUP_REMOVED lines=8> */
[----:B------:R-:W2:Y:S01]  /*0840*/  LDG.E R8, desc[UR12][R2.64+0xc] ;  /* 0x00000c0c02087981 */ /* 0x000ea2000c1e1900 */
[----:B------:R-:W-:Y:S01]  /*0850*/  IADD3 R0, PT, PT, R0, 0x4, RZ ;  /* 0x0000000400007810 */ /* 0x000fe20007ffe0ff */
[----:B--2---:R-:W-:-:S05]  /*0860*/  FMUL R13, R8, R8 ;  /* 0x00000008080d7220 */ /* 0x004fca0000400000 */
[----:B------:R1:W-:Y:S02]  /*0870*/  STG.E desc[UR12][R4.64+0xc], R13 ;  /* 0x00000c0d04007986 */ /* 0x0003e4000c10190c */
.L_x_3:
[----:B------:R-:W-:Y:S05]  /*0880*/  @!P1 EXIT ;  /* 0x000000000000994d */ /* 0x000fea0003800000 */
[----:B------:R-:W3:Y:S01]  /*0890*/  LDC.64 R2, c[0x0][0x388] ;  /* 0x0000e200ff027b82 */ /* 0x000ee20000000a00 */
[----:B------:R-:W-:-:S07]  /*08a0*/  IADD3 R6, PT, PT, -R6, RZ, RZ ;  /* 0x000000ff06067210 */ /* 0x000fce0007ffe1ff */
[----:B012---:R-:W0:Y:S01]  /*08b0*/  LDC.64 R4, c[0x0][0x380] ;  /* 0x0000e000ff047b82 */ /* 0x007e220000000a00 */
[----:B---3--:R-:W-:-:S04]  /*08c0*/  IMAD.WIDE.U32 R2, R0, 0x4, R2 ;  /* 0x0000000400027825 */ /* 0x008fc800078e0002 */
[----:B------:R-:W-:Y:S01]  /*08d0*/  IMAD.MOV.U32 R8, RZ, RZ, R2 ;  /* 0x000000ffff087224 */ /* 0x000fe200078e0002 */
[----:B------:R-:W-:Y:S01]  /*08e0*/  MOV R9, R3 ;  /* 0x0000000300097202 */ /* 0x000fe20000000f00 */
[----:B0-----:R-:W-:-:S05]  /*08f0*/  IMAD.WIDE.U32 R4, R0, 0x4, R4 ;  /* 0x0000000400047825 */ /* 0x001fca00078e0004 */
[----:B------:R-:W-:-:S07]  /*0900*/  MOV R7, R5 ;  /* 0x0000000500077202 */ /* 0x000fce0000000f00 */
.L_x_4:
[----:B0-----:R-:W-:Y:S01]  /*0910*/  MOV R2, R4 ;  /* 0x0000000400027202 */ /* 0x001fe20000000f00 */
[----:B------:R-:W-:-:S05]  /*0920*/  IMAD.MOV.U32 R3, RZ, RZ, R7 ;  /* 0x000000ffff037224 */ /* 0x000fca00078e0007 */
[----:B------:R0:W2:Y:S01]  /*0930*/  LDG.E R0, desc[UR12][R2.64] ;  /* 0x0000000c02007981 */ /* 0x0000a2000c1e1900 */
[----:B------:R-:W-:Y:S02]  /*0940*/  IADD3 R6, PT, PT, R6, 0x1, RZ ;  /* 0x0000000106067810 */ /* 0x000fe40007ffe0ff */
[----:B------:R-:W-:Y:S02]  /*0950*/  IADD3 R4, P2, PT, R4, 0x4, RZ ;  /* 0x0000000404047810 */ /* 0x000fe40007f5e0ff */
[----:B------:R-:W-:Y:S02]  /*0960*/  ISETP.NE.AND P0, PT, R6, RZ, PT ;  /* 0x000000ff0600720c */ /* 0x000fe40003f05270 */
[----:B------:R-:W-:Y:S02]  /*0970*/  IADD3.X R7, PT, PT, RZ, R7, RZ, P2, !PT ;  /* 0x00000007ff077210 */ /* 0x000fe400017fe4ff */
[----:B0-----:R-:W-:Y:S02]  /*0980*/  MOV R2, R8 ;  /* 0x0000000800027202 */ /* 0x001fe40000000f00 */
[----:B------:R-:W-:-:S02]  /*0990*/  MOV R3, R9 ;  /* 0x0000000900037202 */ /* 0x000fc40000000f00 */
[----:B------:R-:W-:-:S04]  /*09a0*/  IADD3 R8, P1, PT, R8, 0x4, RZ ;  /* 0x0000000408087810 */ /* 0x000fc80007f3e0ff */
[----:B------:R-:W-:Y:S01]  /*09b0*/  IADD3.X R9, PT, PT, RZ, R9, RZ, P1, !PT ;  /* 0x00000009ff097210 */ /* 0x000fe20000ffe4ff */
[----:B--2---:R-:W-:-:S05]  /*09c0*/  FMUL R5, R0, R0 ;  /* 0x0000000000057220 */ /* 0x004fca0000400000 */
[----:B------:R0:W-:Y:S01]  /*09d0*/  STG.E desc[UR12][R2.64], R5 ;  /* 0x0000000502007986 */ /* 0x0001e2000c10190c */
[----:B------:R-:W-:Y:S05]  /*09e0*/  @P0 BRA `(.L_x_4) ;  /* 0xfffffffc00c80947 */ /* 0x000fea000383ffff */
[----:B------:R-:W-:Y:S05]  /*09f0*/  EXIT ;  /* 0x000000000000794d */ /* 0x000fea0003800000 */
.L_x_5:
[----:B------:R-:W-:-:S00]  /*0a00*/  BRA `(.L_x_5) ;  /* 0xfffffffc00fc7947 */ /* 0x000fc0000383ffff */
[----:B------:R-:W-:-:S00]  /*0a10*/  NOP ;  /* 0x0000000000007918 */ /* 0x000fc00000000000 */
        /* <DEDUP_REMOVED lines=14> */
.L_x_6:


//--------------------- .nv.shared.reserved.0     --------------------------
	.section	.nv.shared.reserved.0,"aw",@nobits
	.weak		__nv_reservedSMEM_offset_0_alias
	.size		__nv_reservedSMEM_offset_0_alias, 0, 64
	.other		__nv_reservedSMEM_offset_0_alias,@"STO_CUDA_RESERVED_SHARED STV_DEFAULT"
__nv_reservedSMEM_offset_0_alias:
	.zero		0
	.zero		64


//--------------------- .nv.constant0._Z7computePfS_i --------------------------
	.section	.nv.constant0._Z7computePfS_i,"a",@progbits
	.sectionflags	@""
	.align	4
.nv.constant0._Z7computePfS_i:
	.zero		916


//--------------------- SYMBOLS --------------------------

	.type		.nv.reservedSmem.offset0,@object
	.size		.nv.reservedSmem.offset0,0x4
